	.headerflags	@"EF_CUDA_TEXMODE_UNIFIED EF_CUDA_64BIT_ADDRESS EF_CUDA_ACCELERATORS EF_CUDA_SM90 EF_CUDA_VIRTUAL_SM(EF_CUDA_SM90)"
	.elftype	@"ET_EXEC"


//--------------------- .nv.info                  --------------------------
	.section	.nv.info,"",@"SHT_CUDA_INFO"
	.align	4


	//----- nvinfo : EIATTR_REGCOUNT
	.align		4
        /*0000*/ 	.byte	0x04, 0x2f
        /*0002*/ 	.short	(.L_3 - .L_2)
	.align		4
.L_2:
        /*0004*/ 	.word	index@(triton_poi_fused__native_batch_norm_legit_no_training_cat_relu_12)
        /*0008*/ 	.word	0x0000001e


	//----- nvinfo : EIATTR_MIN_STACK_SIZE
	.align		4
.L_3:
        /*000c*/ 	.byte	0x04, 0x12
        /*000e*/ 	.short	(.L_5 - .L_4)
	.align		4
.L_4:
        /*0010*/ 	.word	index@(triton_poi_fused__native_batch_norm_legit_no_training_cat_relu_12)
        /*0014*/ 	.word	0x00000000


	//----- nvinfo : EIATTR_FRAME_SIZE
	.align		4
.L_5:
        /*0018*/ 	.byte	0x04, 0x11
        /*001a*/ 	.short	(.L_7 - .L_6)
	.align		4
.L_6:
        /*001c*/ 	.word	index@(triton_poi_fused__native_batch_norm_legit_no_training_cat_relu_12)
        /*0020*/ 	.word	0x00000000


	//----- nvinfo : EIATTR_MIN_STACK_SIZE
	.align		4
.L_7:
        /*0024*/ 	.byte	0x04, 0x12
        /*0026*/ 	.short	(.L_9 - .L_8)
	.align		4
.L_8:
        /*0028*/ 	.word	index@(triton_poi_fused__native_batch_norm_legit_no_training_cat_relu_12)
        /*002c*/ 	.word	0x00000000
.L_9:


//--------------------- .nv.info.triton_poi_fused__native_batch_norm_legit_no_training_cat_relu_12 --------------------------
	.section	.nv.info.triton_poi_fused__native_batch_norm_legit_no_training_cat_relu_12,"",@"SHT_CUDA_INFO"
	.sectionflags	@""
	.align	4


	//----- nvinfo : EIATTR_CUDA_API_VERSION
	.align		4
        /*0000*/ 	.byte	0x04, 0x37
        /*0002*/ 	.short	(.L_11 - .L_10)
.L_10:
        /*0004*/ 	.word	0x0000007c


	//----- nvinfo : EIATTR_KPARAM_INFO
	.align		4
.L_11:
        /*0008*/ 	.byte	0x04, 0x17
        /*000a*/ 	.short	(.L_13 - .L_12)
.L_12:
        /*000c*/ 	.word	0x00000000
        /*0010*/ 	.short	0x0008
        /*0012*/ 	.short	0x0040
        /*0014*/ 	.byte	0x00, 0xf0, 0x11, 0x00


	//----- nvinfo : EIATTR_KPARAM_INFO
	.align		4
.L_13:
        /*0018*/ 	.byte	0x04, 0x17
        /*001a*/ 	.short	(.L_15 - .L_14)
.L_14:
        /*001c*/ 	.word	0x00000000
        /*0020*/ 	.short	0x0007
        /*0022*/ 	.short	0x0038
        /*0024*/ 	.byte	0x00, 0xf4, 0x21, 0x00


	//----- nvinfo : EIATTR_KPARAM_INFO
	.align		4
.L_15:
        /*0028*/ 	.byte	0x04, 0x17
        /*002a*/ 	.short	(.L_17 - .L_16)
.L_16:
        /*002c*/ 	.word	0x00000000
        /*0030*/ 	.short	0x0006
        /*0032*/ 	.short	0x0030
        /*0034*/ 	.byte	0x00, 0xf4, 0x21, 0x00


	//----- nvinfo : EIATTR_KPARAM_INFO
	.align		4
.L_17:
        /*0038*/ 	.byte	0x04, 0x17
        /*003a*/ 	.short	(.L_19 - .L_18)
.L_18:
        /*003c*/ 	.word	0x00000000
        /*0040*/ 	.short	0x0005
        /*0042*/ 	.short	0x0028
        /*0044*/ 	.byte	0x00, 0xf4, 0x21, 0x00


	//----- nvinfo : EIATTR_KPARAM_INFO
	.align		4
.L_19:
        /*0048*/ 	.byte	0x04, 0x17
        /*004a*/ 	.short	(.L_21 - .L_20)
.L_20:
        /*004c*/ 	.word	0x00000000
        /*0050*/ 	.short	0x0004
        /*0052*/ 	.short	0x0020
        /*0054*/ 	.byte	0x00, 0xf4, 0x21, 0x00


	//----- nvinfo : EIATTR_KPARAM_INFO
	.align		4
.L_21:
        /*0058*/ 	.byte	0x04, 0x17
        /*005a*/ 	.short	(.L_23 - .L_22)
.L_22:
        /*005c*/ 	.word	0x00000000
        /*0060*/ 	.short	0x0003
        /*0062*/ 	.short	0x0018
        /*0064*/ 	.byte	0x00, 0xf4, 0x21, 0x00


	//----- nvinfo : EIATTR_KPARAM_INFO
	.align		4
.L_23:
        /*0068*/ 	.byte	0x04, 0x17
        /*006a*/ 	.short	(.L_25 - .L_24)
.L_24:
        /*006c*/ 	.word	0x00000000
        /*0070*/ 	.short	0x0002
        /*0072*/ 	.short	0x0010
        /*0074*/ 	.byte	0x00, 0xf4, 0x21, 0x00


	//----- nvinfo : EIATTR_KPARAM_INFO
	.align		4
.L_25:
        /*0078*/ 	.byte	0x04, 0x17
        /*007a*/ 	.short	(.L_27 - .L_26)
.L_26:
        /*007c*/ 	.word	0x00000000
        /*0080*/ 	.short	0x0001
        /*0082*/ 	.short	0x0008
        /*0084*/ 	.byte	0x00, 0xf4, 0x21, 0x00


	//----- nvinfo : EIATTR_KPARAM_INFO
	.align		4
.L_27:
        /*0088*/ 	.byte	0x04, 0x17
        /*008a*/ 	.short	(.L_29 - .L_28)
.L_28:
        /*008c*/ 	.word	0x00000000
        /*0090*/ 	.short	0x0000
        /*0092*/ 	.short	0x0000
        /*0094*/ 	.byte	0x00, 0xf4, 0x21, 0x00


	//----- nvinfo : EIATTR_SPARSE_MMA_MASK
	.align		4
.L_29:
        /*0098*/ 	.byte	0x03, 0x50
        /*009a*/ 	.short	0x0000


	//----- nvinfo : EIATTR_MAXREG_COUNT
	.align		4
        /*009c*/ 	.byte	0x03, 0x1b
        /*009e*/ 	.short	0x00ff


	//----- nvinfo : EIATTR_EXIT_INSTR_OFFSETS
	.align		4
        /*00a0*/ 	.byte	0x04, 0x1c
        /*00a2*/ 	.short	(.L_31 - .L_30)


	//   ....[0]....
.L_30:
        /*00a4*/ 	.word	0x00000620


	//----- nvinfo : EIATTR_REQNTID
	.align		4
.L_31:
        /*00a8*/ 	.byte	0x04, 0x10
        /*00aa*/ 	.short	(.L_33 - .L_32)
.L_32:
        /*00ac*/ 	.word	0x00000080
        /*00b0*/ 	.word	0x00000001
        /*00b4*/ 	.word	0x00000001


	//----- nvinfo : EIATTR_CBANK_PARAM_SIZE
	.align		4
.L_33:
        /*00b8*/ 	.byte	0x03, 0x19
        /*00ba*/ 	.short	0x0044


	//----- nvinfo : EIATTR_PARAM_CBANK
	.align		4
        /*00bc*/ 	.byte	0x04, 0x0a
        /*00be*/ 	.short	(.L_35 - .L_34)
	.align		4
.L_34:
        /*00c0*/ 	.word	index@(.nv.constant0.triton_poi_fused__native_batch_norm_legit_no_training_cat_relu_12)
        /*00c4*/ 	.short	0x0210
        /*00c6*/ 	.short	0x0044


	//----- nvinfo : EIATTR_SW_WAR
	.align		4
.L_35:
        /*00c8*/ 	.byte	0x04, 0x36
        /*00ca*/ 	.short	(.L_37 - .L_36)
.L_36:
        /*00cc*/ 	.word	0x00000008
.L_37:


//--------------------- .nv.callgraph             --------------------------
	.section	.nv.callgraph,"",@"SHT_CUDA_CALLGRAPH"
	.align	4
	.sectionentsize	8
	.align		4
        /*0000*/ 	.word	0x00000000
	.align		4
        /*0004*/ 	.word	0xffffffff
	.align		4
        /*0008*/ 	.word	0x00000000
	.align		4
        /*000c*/ 	.word	0xfffffffe
	.align		4
        /*0010*/ 	.word	0x00000000
	.align		4
        /*0014*/ 	.word	0xfffffffd
	.align		4
        /*0018*/ 	.word	0x00000000
	.align		4
        /*001c*/ 	.word	0xfffffffc


//--------------------- .nv.constant4             --------------------------
	.section	.nv.constant4,"a",@progbits
	.align	8
	.align		8
.nv.constant4:
        /*0000*/ 	.dword	_$_str
	.align		8
        /*0008*/ 	.dword	_$_str_$_2


//--------------------- .text.triton_poi_fused__native_batch_norm_legit_no_training_cat_relu_12 --------------------------
	.section	.text.triton_poi_fused__native_batch_norm_legit_no_training_cat_relu_12,"ax",@progbits
	.align	128
        .global         triton_poi_fused__native_batch_norm_legit_no_training_cat_relu_12
        .type           triton_poi_fused__native_batch_norm_legit_no_training_cat_relu_12,@function
        .size           triton_poi_fused__native_batch_norm_legit_no_training_cat_relu_12,(.L_x_1 - triton_poi_fused__native_batch_norm_legit_no_training_cat_relu_12)
        .other          triton_poi_fused__native_batch_norm_legit_no_training_cat_relu_12,@"STO_CUDA_ENTRY STV_DEFAULT"
triton_poi_fused__native_batch_norm_legit_no_training_cat_relu_12:
.text.triton_poi_fused__native_batch_norm_legit_no_training_cat_relu_12:
[----:B------:R-:W-:Y:S01]  /*0000*/  LDC R1, c[0x0][0x28] ;  /* 0x00000a00ff017b82 */ /* 0x000fe20000000800 */
[----:B------:R-:W1:Y:S07]  /*0010*/  S2R R0, SR_TID.X ;  /* 0x0000000000007919 */ /* 0x000e6e0000002100 */
[----:B------:R-:W2:Y:S01]  /*0020*/  LDC.64 R6, c[0x0][0x228] ;  /* 0x00008a00ff067b82 */ /* 0x000ea20000000a00 */
[----:B------:R-:W-:Y:S01]  /*0030*/  ULDC.64 UR4, c[0x0][0x208] ;  /* 0x0000820000047ab9 */ /* 0x000fe20000000a00 */
[----:B------:R-:W-:Y:S01]  /*0040*/  ULDC.64 UR6, c[0x0][0x218] ;  /* 0x0000860000067ab9 */ /* 0x000fe20000000a00 */
[----:B------:R-:W3:Y:S05]  /*0050*/  S2R R3, SR_CTAID.X ;  /* 0x0000000000037919 */ /* 0x000eea0000002500 */
[----:B------:R-:W4:Y:S08]  /*0060*/  LDC.64 R14, c[0x0][0x220] ;  /* 0x00008800ff0e7b82 */ /* 0x000f300000000a00 */
[----:B------:R-:W5:Y:S01]  /*0070*/  LDC.64 R22, c[0x0][0x230] ;  /* 0x00008c00ff167b82 */ /* 0x000f620000000a00 */
[----:B-1----:R-:W-:-:S05]  /*0080*/  IMAD.SHL.U32 R0, R0, 0x4, RZ ;  /* 0x0000000400007824 */ /* 0x002fca00078e00ff */
[----:B------:R-:W-:-:S05]  /*0090*/  LOP3.LUT R0, R0, 0x1fc, RZ, 0xc0, !PT ;  /* 0x000001fc00007812 */ /* 0x000fca00078ec0ff */
[----:B---3--:R-:W-:-:S04]  /*00a0*/  IMAD R0, R3, 0x200, R0 ;  /* 0x0000020003007824 */ /* 0x008fc800078e0200 */
[----:B------:R-:W-:Y:S01]  /*00b0*/  IMAD.HI R10, R0, 0x66666667, RZ ;  /* 0x66666667000a7827 */ /* 0x000fe200078e02ff */
[----:B------:R-:W-:-:S04]  /*00c0*/  SHF.R.S32.HI R3, RZ, 0x1f, R0 ;  /* 0x0000001fff037819 */ /* 0x000fc80000011400 */
[----:B------:R-:W-:-:S04]  /*00d0*/  LEA.HI R8, R3, R0, RZ, 0x6 ;  /* 0x0000000003087211 */ /* 0x000fc800078f30ff */
[----:B------:R-:W-:-:S05]  /*00e0*/  SHF.R.S32.HI R3, RZ, 0x6, R8 ;  /* 0x00000006ff037819 */ /* 0x000fca0000011408 */
[----:B------:R-:W-:-:S05]  /*00f0*/  IMAD.HI R2, R3, 0x66666667, RZ ;  /* 0x6666666703027827 */ /* 0x000fca00078e02ff */
[----:B------:R-:W-:-:S04]  /*0100*/  SHF.R.U32.HI R5, RZ, 0x1f, R2 ;  /* 0x0000001fff057819 */ /* 0x000fc80000011602 */
[----:B------:R-:W-:Y:S02]  /*0110*/  LEA.HI.SX32 R2, R2, R5, 0x1a ;  /* 0x0000000502027211 */ /* 0x000fe400078fd2ff */
[----:B------:R-:W-:Y:S01]  /*0120*/  SHF.R.U32.HI R11, RZ, 0x1f, R10 ;  /* 0x0000001fff0b7819 */ /* 0x000fe2000001160a */
[----:B------:R-:W1:Y:S02]  /*0130*/  LDC.64 R4, c[0x0][0x210] ;  /* 0x00008400ff047b82 */ /* 0x000e640000000a00 */
[----:B------:R-:W-:-:S04]  /*0140*/  IMAD R3, R2, -0xa0, R3 ;  /* 0xffffff6002037824 */ /* 0x000fc800078e0203 */
[----:B--2---:R-:W-:-:S05]  /*0150*/  IMAD.WIDE R6, R3, 0x4, R6 ;  /* 0x0000000403067825 */ /* 0x004fca00078e0206 */
[----:B------:R2:W3:Y:S01]  /*0160*/  LDG.E.EL R2, desc[UR4][R6.64] ;  /* 0x0000000406027981 */ /* 0x0004e2000c2e1900 */
[----:B------:R-:W-:Y:S02]  /*0170*/  LEA.HI.SX32 R11, R10, R11, 0x14 ;  /* 0x0000000b0a0b7211 */ /* 0x000fe400078fa2ff */
[----:B------:R-:W-:Y:S01]  /*0180*/  LOP3.LUT R9, R8, 0xffffffc0, RZ, 0xc0, !PT ;  /* 0xffffffc008097812 */ /* 0x000fe200078ec0ff */
[C---:B------:R-:W-:Y:S01]  /*0190*/  IMAD.SHL.U32 R8, R3.reuse, 0x40, RZ ;  /* 0x0000004003087824 */ /* 0x040fe200078e00ff */
[----:B------:R-:W-:Y:S01]  /*01a0*/  ISETP.GE.AND P2, PT, R3, 0x80, PT ;  /* 0x000000800300780c */ /* 0x000fe20003f46270 */
[C---:B------:R-:W-:Y:S02]  /*01b0*/  IMAD.SHL.U32 R10, R11.reuse, 0x800, RZ ;  /* 0x000008000b0a7824 */ /* 0x040fe400078e00ff */
[----:B------:R-:W-:Y:S02]  /*01c0*/  IMAD.IADD R9, R0, 0x1, -R9 ;  /* 0x0000000100097824 */ /* 0x000fe400078e0a09 */
[----:B--2---:R-:W-:Y:S01]  /*01d0*/  IMAD R6, R11, -0x2800, R0 ;  /* 0xffffd8000b067824 */ /* 0x004fe200078e0200 */
[----:B------:R-:W-:-:S02]  /*01e0*/  SHF.R.S32.HI R13, RZ, 0x1f, R10 ;  /* 0x0000001fff0d7819 */ /* 0x000fc4000001140a */
[----:B------:R-:W-:Y:S01]  /*01f0*/  IADD3 R10, P0, P1, R8, R9, R10 ;  /* 0x00000009080a7210 */ /* 0x000fe2000791e00a */
[----:B------:R-:W-:Y:S01]  /*0200*/  IMAD R25, R11, 0x2000, R6 ;  /* 0x000020000b197824 */ /* 0x000fe200078e0206 */
[----:B------:R-:W-:Y:S02]  /*0210*/  SHF.R.S32.HI R9, RZ, 0x1f, R9 ;  /* 0x0000001fff097819 */ /* 0x000fe40000011409 */
[----:B------:R-:W-:Y:S02]  /*0220*/  CS2R R6, SRZ ;  /* 0x0000000000067805 */ /* 0x000fe4000001ff00 */
[----:B------:R-:W-:Y:S01]  /*0230*/  SHF.R.S32.HI R8, RZ, 0x1f, R8 ;  /* 0x0000001fff087819 */ /* 0x000fe20000011408 */
[----:B-1----:R-:W-:Y:S01]  /*0240*/  IMAD.WIDE R24, R25, 0x4, R4 ;  /* 0x0000000419187825 */ /* 0x002fe200078e0204 */
[----:B------:R-:W-:Y:S02]  /*0250*/  CS2R R4, SRZ ;  /* 0x0000000000047805 */ /* 0x000fe4000001ff00 */
[----:B------:R-:W-:-:S02]  /*0260*/  IADD3.X R9, R8, R9, R13, P0, P1 ;  /* 0x0000000908097210 */ /* 0x000fc400007e240d */
[C---:B------:R-:W-:Y:S01]  /*0270*/  LEA R16, P0, R10.reuse, UR6, 0x2 ;  /* 0x000000060a107c11 */ /* 0x040fe2000f8010ff */
[----:B------:R-:W1:Y:S03]  /*0280*/  LDC.64 R12, c[0x0][0x238] ;  /* 0x00008e00ff0c7b82 */ /* 0x000e660000000a00 */
[----:B------:R-:W-:Y:S02]  /*0290*/  LEA.HI.X R17, R10, UR7, R9, 0x2, P0 ;  /* 0x000000070a117c11 */ /* 0x000fe400080f1409 */
[----:B------:R-:W-:Y:S02]  /*02a0*/  CS2R R8, SRZ ;  /* 0x0000000000087805 */ /* 0x000fe4000001ff00 */
[C---:B------:R-:W-:Y:S02]  /*02b0*/  ISETP.GT.AND P0, PT, R3.reuse, 0x7f, PT ;  /* 0x0000007f0300780c */ /* 0x040fe40003f04270 */
[----:B------:R-:W-:Y:S01]  /*02c0*/  CS2R R10, SRZ ;  /* 0x00000000000a7805 */ /* 0x000fe2000001ff00 */
[----:B----4-:R-:W-:-:S05]  /*02d0*/  IMAD.WIDE R20, R3, 0x4, R14 ;  /* 0x0000000403147825 */ /* 0x010fca00078e020e */
[----:B------:R-:W2:Y:S01]  /*02e0*/  @!P2 LDG.E.128 R8, desc[UR4][R24.64] ;  /* 0x000000041808a981 */ /* 0x000ea2000c1e1d00 */
[----:B-----5:R-:W-:-:S03]  /*02f0*/  IMAD.WIDE R22, R3, 0x4, R22 ;  /* 0x0000000403167825 */ /* 0x020fc600078e0216 */
[----:B------:R-:W4:Y:S04]  /*0300*/  LDG.E.EL R14, desc[UR4][R20.64] ;  /* 0x00000004140e7981 */ /* 0x000f28000c2e1900 */
[----:B------:R5:W4:Y:S01]  /*0310*/  @P0 LDG.E.128 R4, desc[UR4][R16.64+-0x8000] ;  /* 0xff80000410040981 */ /* 0x000b22000c1e1d00 */
[----:B-1----:R-:W-:-:S03]  /*0320*/  IMAD.WIDE R18, R3, 0x4, R12 ;  /* 0x0000000403127825 */ /* 0x002fc600078e020c */
[----:B------:R-:W4:Y:S01]  /*0330*/  LDG.E.EL R15, desc[UR4][R22.64] ;  /* 0x00000004160f7981 */ /* 0x000f22000c2e1900 */
[----:B------:R-:W1:Y:S03]  /*0340*/  LDC.64 R12, c[0x0][0x240] ;  /* 0x00009000ff0c7b82 */ /* 0x000e660000000a00 */
[----:B------:R-:W4:Y:S01]  /*0350*/  LDG.E.EL R18, desc[UR4][R18.64] ;  /* 0x0000000412127981 */ /* 0x000f22000c2e1900 */
[----:B-----5:R-:W-:Y:S02]  /*0360*/  IMAD.MOV.U32 R16, RZ, RZ, 0x3e800000 ;  /* 0x3e800000ff107424 */ /* 0x020fe400078e00ff */
[----:B-1----:R-:W-:-:S04]  /*0370*/  IMAD.WIDE R12, R0, 0x4, R12 ;  /* 0x00000004000c7825 */ /* 0x002fc800078e020c */
[----:B---3--:R-:W-:Y:S02]  /*0380*/  FADD R26, R2, 9.9999997473787516356e-06 ;  /* 0x3727c5ac021a7421 */ /* 0x008fe40000000000 */
[----:B------:R-:W1:Y:S02]  /*0390*/  LDC.64 R2, c[0x0][0x248] ;  /* 0x00009200ff027b82 */ /* 0x000e640000000a00 */
[----:B------:R-:W3:Y:S02]  /*03a0*/  MUFU.SQRT R27, R26 ;  /* 0x0000001a001b7308 */ /* 0x000ee40000002000 */
[C---:B---3--:R-:W-:Y:S02]  /*03b0*/  FSETP.GT.AND P1, PT, R27.reuse, 8.50705917302346158658e+37, PT ;  /* 0x7e8000001b00780b */ /* 0x048fe40003f24000 */
[----:B------:R-:W-:-:S11]  /*03c0*/  FSETP.GEU.AND P3, PT, R27, 1.175494350822287508e-38, PT ;  /* 0x008000001b00780b */ /* 0x000fd60003f6e000 */
[----:B------:R-:W-:-:S04]  /*03d0*/  @P1 FMUL R27, R27, 0.25 ;  /* 0x3e8000001b1b1820 */ /* 0x000fc80000400000 */
[----:B------:R-:W-:-:S06]  /*03e0*/  @!P3 FMUL R27, R27, 16777216 ;  /* 0x4b8000001b1bb820 */ /* 0x000fcc0000400000 */
[----:B------:R-:W3:Y:S01]  /*03f0*/  MUFU.RCP R27, R27 ;  /* 0x0000001b001b7308 */ /* 0x000ee20000001000 */
[----:B------:R-:W-:Y:S02]  /*0400*/  FSEL R16, R16, 1, P1 ;  /* 0x3f80000010107808 */ /* 0x000fe40000800000 */
[----:B--2---:R-:W-:Y:S02]  /*0410*/  SEL R11, R11, RZ, !P2 ;  /* 0x000000ff0b0b7207 */ /* 0x004fe40005000000 */
[----:B------:R-:W-:Y:S01]  /*0420*/  SEL R9, R9, RZ, !P2 ;  /* 0x000000ff09097207 */ /* 0x000fe20005000000 */
[----:B------:R-:W-:Y:S01]  /*0430*/  @!P3 FMUL R16, R16, 16777216 ;  /* 0x4b8000001010b820 */ /* 0x000fe20000400000 */
[----:B------:R-:W-:Y:S02]  /*0440*/  SEL R10, R10, RZ, !P2 ;  /* 0x000000ff0a0a7207 */ /* 0x000fe40005000000 */
[----:B----4-:R-:W-:Y:S02]  /*0450*/  @P2 SEL R11, R7, RZ, P0 ;  /* 0x000000ff070b2207 */ /* 0x010fe40000000000 */
[----:B------:R-:W-:-:S02]  /*0460*/  @P2 SEL R9, R5, RZ, P0 ;  /* 0x000000ff05092207 */ /* 0x000fc40000000000 */
[----:B------:R-:W-:Y:S02]  /*0470*/  SEL R8, R8, RZ, !P2 ;  /* 0x000000ff08087207 */ /* 0x000fe40005000000 */
[----:B------:R-:W-:Y:S02]  /*0480*/  @P2 SEL R10, R6, RZ, P0 ;  /* 0x000000ff060a2207 */ /* 0x000fe40000000000 */
[----:B------:R-:W-:Y:S01]  /*0490*/  @P2 SEL R8, R4, RZ, P0 ;  /* 0x000000ff04082207 */ /* 0x000fe20000000000 */
[----:B---3--:R-:W-:Y:S01]  /*04a0*/  FMUL R27, R27, R16 ;  /* 0x000000101b1b7220 */ /* 0x008fe20000400000 */
[C---:B------:R-:W-:Y:S01]  /*04b0*/  FADD R16, -R14.reuse, R11 ;  /* 0x0000000b0e107221 */ /* 0x040fe20000000100 */
[C---:B------:R-:W-:Y:S01]  /*04c0*/  FADD R4, -R14.reuse, R9 ;  /* 0x000000090e047221 */ /* 0x040fe20000000100 */
[C---:B------:R-:W-:Y:S01]  /*04d0*/  FADD R6, -R14.reuse, R10 ;  /* 0x0000000a0e067221 */ /* 0x040fe20000000100 */
[----:B------:R-:W-:Y:S01]  /*04e0*/  FADD R14, -R14, R8 ;  /* 0x000000080e0e7221 */ /* 0x000fe20000000100 */
[C---:B------:R-:W-:Y:S01]  /*04f0*/  FMUL R5, R27.reuse, R16 ;  /* 0x000000101b057220 */ /* 0x040fe20000400000 */
[C---:B------:R-:W-:Y:S01]  /*0500*/  FMUL R4, R27.reuse, R4 ;  /* 0x000000041b047220 */ /* 0x040fe20000400000 */
[C---:B------:R-:W-:Y:S01]  /*0510*/  FMUL R7, R27.reuse, R6 ;  /* 0x000000061b077220 */ /* 0x040fe20000400000 */
[----:B------:R-:W-:Y:S01]  /*0520*/  FMUL R27, R27, R14 ;  /* 0x0000000e1b1b7220 */ /* 0x000fe20000400000 */
[C-C-:B------:R-:W-:Y:S01]  /*0530*/  FFMA R5, R15.reuse, R5, R18.reuse ;  /* 0x000000050f057223 */ /* 0x140fe20000000012 */
[C-C-:B------:R-:W-:Y:S01]  /*0540*/  FFMA R4, R15.reuse, R4, R18.reuse ;  /* 0x000000040f047223 */ /* 0x140fe20000000012 */
[C-C-:B------:R-:W-:Y:S01]  /*0550*/  FFMA R6, R15.reuse, R7, R18.reuse ;  /* 0x000000070f067223 */ /* 0x140fe20000000012 */
[----:B------:R-:W-:-:S02]  /*0560*/  FFMA R27, R15, R27, R18 ;  /* 0x0000001b0f1b7223 */ /* 0x000fc40000000012 */
[----:B------:R-:W-:Y:S02]  /*0570*/  FSETP.GEU.AND P0, PT, R5, RZ, PT ;  /* 0x000000ff0500720b */ /* 0x000fe40003f0e000 */
[----:B------:R-:W-:Y:S02]  /*0580*/  FSETP.GEU.AND P2, PT, R4, RZ, PT ;  /* 0x000000ff0400720b */ /* 0x000fe40003f4e000 */
[----:B------:R-:W-:Y:S02]  /*0590*/  FSETP.GEU.AND P1, PT, R6, RZ, PT ;  /* 0x000000ff0600720b */ /* 0x000fe40003f2e000 */
[----:B------:R-:W-:Y:S02]  /*05a0*/  FSETP.GEU.AND P3, PT, R27, RZ, PT ;  /* 0x000000ff1b00720b */ /* 0x000fe40003f6e000 */
[----:B------:R-:W-:Y:S01]  /*05b0*/  SEL R7, R5, RZ, P0 ;  /* 0x000000ff05077207 */ /* 0x000fe20000000000 */
[----:B-1----:R-:W-:Y:S01]  /*05c0*/  IMAD.WIDE R2, R0, 0x4, R2 ;  /* 0x0000000400027825 */ /* 0x002fe200078e0202 */
[----:B------:R-:W-:-:S02]  /*05d0*/  SEL R5, R4, RZ, P2 ;  /* 0x000000ff04057207 */ /* 0x000fc40001000000 */
[----:B------:R-:W-:Y:S02]  /*05e0*/  SEL R6, R6, RZ, P1 ;  /* 0x000000ff06067207 */ /* 0x000fe40000800000 */
[----:B------:R-:W-:Y:S01]  /*05f0*/  SEL R4, R27, RZ, P3 ;  /* 0x000000ff1b047207 */ /* 0x000fe20001800000 */
[----:B------:R-:W-:Y:S04]  /*0600*/  STG.E.128 desc[UR4][R12.64], R8 ;  /* 0x000000080c007986 */ /* 0x000fe8000c101d04 */
[----:B------:R-:W-:Y:S01]  /*0610*/  STG.E.128 desc[UR4][R2.64], R4 ;  /* 0x0000000402007986 */ /* 0x000fe2000c101d04 */
[----:B------:R-:W-:Y:S05]  /*0620*/  EXIT ;  /* 0x000000000000794d */ /* 0x000fea0003800000 */
.L_x_0:
[----:B------:R-:W-:-:S00]  /*0630*/  BRA `(.L_x_0) ;  /* 0xfffffffc00fc7947 */ /* 0x000fc0000383ffff */
[----:B------:R-:W-:-:S00]  /*0640*/  NOP ;  /* 0x0000000000007918 */ /* 0x000fc00000000000 */
        /* <DEDUP_REMOVED lines=11> */
.L_x_1:


//--------------------- .nv.global.init           --------------------------
	.section	.nv.global.init,"aw",@progbits
.nv.global.init:
	.type		_$_str,@object
	.size		_$_str,(_$_str_$_2 - _$_str)
_$_str:
        /*0000*/ 	.byte	0x5f, 0x5f, 0x43, 0x55, 0x44, 0x41, 0x5f, 0x46, 0x54, 0x5a, 0x00
	.type		_$_str_$_2,@object
	.size		_$_str_$_2,(.L_1 - _$_str_$_2)
_$_str_$_2:
        /*000b*/ 	.byte	0x5f, 0x5f, 0x43, 0x55, 0x44, 0x41, 0x5f, 0x50, 0x52, 0x45, 0x43, 0x5f, 0x53, 0x51, 0x52, 0x54
        /*001b*/ 	.byte	0x00
.L_1:


//--------------------- .nv.constant0.triton_poi_fused__native_batch_norm_legit_no_training_cat_relu_12 --------------------------
	.section	.nv.constant0.triton_poi_fused__native_batch_norm_legit_no_training_cat_relu_12,"a",@progbits
	.sectionflags	@""
	.align	4
.nv.constant0.triton_poi_fused__native_batch_norm_legit_no_training_cat_relu_12:
	.zero		596
